//
// Generated by NVIDIA NVVM Compiler
//
// Compiler Build ID: CL-36424714
// Cuda compilation tools, release 13.0, V13.0.88
// Based on NVVM 20.0.0
//

.version 9.0
.target sm_100
.address_size 64

	// .globl	_Z10sma_kernelPfS_ii

.visible .entry _Z10sma_kernelPfS_ii(
	.param .u64 .ptr .align 1 _Z10sma_kernelPfS_ii_param_0,
	.param .u64 .ptr .align 1 _Z10sma_kernelPfS_ii_param_1,
	.param .u32 _Z10sma_kernelPfS_ii_param_2,
	.param .u32 _Z10sma_kernelPfS_ii_param_3
)
{
	.reg .pred 	%p<13>;
	.reg .b32 	%r<30>;
	.reg .b32 	%f<85>;
	.reg .b64 	%rd<24>;

	ld.param.u64 	%rd9, [_Z10sma_kernelPfS_ii_param_0];
	ld.param.u64 	%rd8, [_Z10sma_kernelPfS_ii_param_1];
	ld.param.u32 	%r18, [_Z10sma_kernelPfS_ii_param_2];
	ld.param.u32 	%r17, [_Z10sma_kernelPfS_ii_param_3];
	cvta.to.global.u64 	%rd1, %rd9;
	mov.u32 	%r19, %ctaid.x;
	mov.u32 	%r20, %ntid.x;
	mov.u32 	%r21, %tid.x;
	mad.lo.s32 	%r1, %r19, %r20, %r21;
	setp.lt.s32 	%p1, %r1, %r17;
	setp.ge.s32 	%p2, %r1, %r18;
	or.pred  	%p3, %p2, %p1;
	@%p3 bra 	$L__BB0_15;
	setp.lt.s32 	%p4, %r17, 1;
	mov.f32 	%f84, 0f00000000;
	@%p4 bra 	$L__BB0_14;
	and.b32  	%r2, %r17, 15;
	setp.lt.u32 	%p5, %r17, 16;
	mov.f32 	%f84, 0f00000000;
	mov.b32 	%r27, 0;
	@%p5 bra 	$L__BB0_5;
	and.b32  	%r27, %r17, 2147483632;
	neg.s32 	%r25, %r27;
	mul.wide.s32 	%rd10, %r1, 4;
	add.s64 	%rd11, %rd10, %rd1;
	add.s64 	%rd22, %rd11, -28;
	mov.f32 	%f84, 0f00000000;
$L__BB0_4:
	.pragma "nounroll";
	ld.global.f32 	%f18, [%rd22+28];
	add.f32 	%f19, %f84, %f18;
	ld.global.f32 	%f20, [%rd22+24];
	add.f32 	%f21, %f19, %f20;
	ld.global.f32 	%f22, [%rd22+20];
	add.f32 	%f23, %f21, %f22;
	ld.global.f32 	%f24, [%rd22+16];
	add.f32 	%f25, %f23, %f24;
	ld.global.f32 	%f26, [%rd22+12];
	add.f32 	%f27, %f25, %f26;
	ld.global.f32 	%f28, [%rd22+8];
	add.f32 	%f29, %f27, %f28;
	ld.global.f32 	%f30, [%rd22+4];
	add.f32 	%f31, %f29, %f30;
	ld.global.f32 	%f32, [%rd22];
	add.f32 	%f33, %f31, %f32;
	ld.global.f32 	%f34, [%rd22+-4];
	add.f32 	%f35, %f33, %f34;
	ld.global.f32 	%f36, [%rd22+-8];
	add.f32 	%f37, %f35, %f36;
	ld.global.f32 	%f38, [%rd22+-12];
	add.f32 	%f39, %f37, %f38;
	ld.global.f32 	%f40, [%rd22+-16];
	add.f32 	%f41, %f39, %f40;
	ld.global.f32 	%f42, [%rd22+-20];
	add.f32 	%f43, %f41, %f42;
	ld.global.f32 	%f44, [%rd22+-24];
	add.f32 	%f45, %f43, %f44;
	ld.global.f32 	%f46, [%rd22+-28];
	add.f32 	%f47, %f45, %f46;
	ld.global.f32 	%f48, [%rd22+-32];
	add.f32 	%f84, %f47, %f48;
	add.s32 	%r25, %r25, 16;
	add.s64 	%rd22, %rd22, -64;
	setp.ne.s32 	%p6, %r25, 0;
	@%p6 bra 	$L__BB0_4;
$L__BB0_5:
	setp.eq.s32 	%p7, %r2, 0;
	@%p7 bra 	$L__BB0_14;
	and.b32  	%r8, %r17, 7;
	setp.lt.u32 	%p8, %r2, 8;
	@%p8 bra 	$L__BB0_8;
	sub.s32 	%r23, %r1, %r27;
	mul.wide.s32 	%rd12, %r23, 4;
	add.s64 	%rd13, %rd1, %rd12;
	ld.global.f32 	%f50, [%rd13];
	add.f32 	%f51, %f84, %f50;
	ld.global.f32 	%f52, [%rd13+-4];
	add.f32 	%f53, %f51, %f52;
	ld.global.f32 	%f54, [%rd13+-8];
	add.f32 	%f55, %f53, %f54;
	ld.global.f32 	%f56, [%rd13+-12];
	add.f32 	%f57, %f55, %f56;
	ld.global.f32 	%f58, [%rd13+-16];
	add.f32 	%f59, %f57, %f58;
	ld.global.f32 	%f60, [%rd13+-20];
	add.f32 	%f61, %f59, %f60;
	ld.global.f32 	%f62, [%rd13+-24];
	add.f32 	%f63, %f61, %f62;
	ld.global.f32 	%f64, [%rd13+-28];
	add.f32 	%f84, %f63, %f64;
	add.s32 	%r27, %r27, 8;
$L__BB0_8:
	setp.eq.s32 	%p9, %r8, 0;
	@%p9 bra 	$L__BB0_14;
	and.b32  	%r11, %r17, 3;
	setp.lt.u32 	%p10, %r8, 4;
	@%p10 bra 	$L__BB0_11;
	sub.s32 	%r24, %r1, %r27;
	mul.wide.s32 	%rd14, %r24, 4;
	add.s64 	%rd15, %rd1, %rd14;
	ld.global.f32 	%f66, [%rd15];
	add.f32 	%f67, %f84, %f66;
	ld.global.f32 	%f68, [%rd15+-4];
	add.f32 	%f69, %f67, %f68;
	ld.global.f32 	%f70, [%rd15+-8];
	add.f32 	%f71, %f69, %f70;
	ld.global.f32 	%f72, [%rd15+-12];
	add.f32 	%f84, %f71, %f72;
	add.s32 	%r27, %r27, 4;
$L__BB0_11:
	setp.eq.s32 	%p11, %r11, 0;
	@%p11 bra 	$L__BB0_14;
	mul.wide.s32 	%rd16, %r1, 4;
	mul.wide.u32 	%rd17, %r27, 4;
	sub.s64 	%rd18, %rd16, %rd17;
	add.s64 	%rd23, %rd1, %rd18;
	neg.s32 	%r29, %r11;
$L__BB0_13:
	.pragma "nounroll";
	ld.global.f32 	%f73, [%rd23];
	add.f32 	%f84, %f84, %f73;
	add.s64 	%rd23, %rd23, -4;
	add.s32 	%r29, %r29, 1;
	setp.ne.s32 	%p12, %r29, 0;
	@%p12 bra 	$L__BB0_13;
$L__BB0_14:
	cvt.rn.f32.s32 	%f74, %r17;
	div.rn.f32 	%f75, %f84, %f74;
	cvta.to.global.u64 	%rd19, %rd8;
	mul.wide.s32 	%rd20, %r1, 4;
	add.s64 	%rd21, %rd19, %rd20;
	st.global.f32 	[%rd21], %f75;
$L__BB0_15:
	ret;

}


// ===== COMPILED SASS (sm_100) =====

	.target	sm_100

	.elftype	@"ET_EXEC"


//--------------------- .note.nv.tkinfo           --------------------------
	.section	.note.nv.tkinfo,"",@"SHT_NOTE"
	.sectionflags	@"SHF_NOTE_NV_TKINFO"
	.tkinfo
        /*0018*/ 	.word	0x00000002
        /*0030*/ 	.string	""
        /*0030*/ 	.string	"ptxas"
        /*0030*/ 	.string	"Cuda compilation tools, release 13.0, V13.0.88"
        /*0030*/ 	.string	"Build cuda_13.0.r13.0/compiler.36424714_0"
        /*0030*/ 	.string	"-arch sm_100 -m 64 "



//--------------------- .note.nv.cuinfo           --------------------------
	.section	.note.nv.cuinfo,"",@"SHT_NOTE"
	.sectionflags	@"SHF_NOTE_NV_CUINFO"
        /*0018*/ 	.short	0x0002
        /*001a*/ 	.short	0x0064
        /*001c*/ 	.short	0x0082
	.zero		2


//--------------------- .nv.info                  --------------------------
	.section	.nv.info,"",@"SHT_CUDA_INFO"
	.align	4


	//----- nvinfo : EIATTR_REGCOUNT
	.align		4
        /*0000*/ 	.byte	0x04, 0x2f
        /*0002*/ 	.short	(.L_1 - .L_0)
	.align		4
.L_0:
        /*0004*/ 	.word	index@(_Z10sma_kernelPfS_ii)
        /*0008*/ 	.word	0x0000001f


	//----- nvinfo : EIATTR_FRAME_SIZE
	.align		4
.L_1:
        /*000c*/ 	.byte	0x04, 0x11
        /*000e*/ 	.short	(.L_3 - .L_2)
	.align		4
.L_2:
        /*0010*/ 	.word	index@($__internal_0_$__cuda_sm3x_div_rn_noftz_f32_slowpath)
        /*0014*/ 	.word	0x00000000


	//----- nvinfo : EIATTR_FRAME_SIZE
	.align		4
.L_3:
        /*0018*/ 	.byte	0x04, 0x11
        /*001a*/ 	.short	(.L_5 - .L_4)
	.align		4
.L_4:
        /*001c*/ 	.word	index@(_Z10sma_kernelPfS_ii)
        /*0020*/ 	.word	0x00000000


	//----- nvinfo : EIATTR_MIN_STACK_SIZE
	.align		4
.L_5:
        /*0024*/ 	.byte	0x04, 0x12
        /*0026*/ 	.short	(.L_7 - .L_6)
	.align		4
.L_6:
        /*0028*/ 	.word	index@(_Z10sma_kernelPfS_ii)
        /*002c*/ 	.word	0x00000000
.L_7:


//--------------------- .nv.compat                --------------------------
	.section	.nv.compat,"",@"SHT_CUDA_COMPAT_INFO"
	.align	4
        /*0000*/ 	.byte	0x02, 0x09, 0x00, 0x00, 0x02, 0x02, 0x01, 0x00, 0x02, 0x05, 0x05, 0x00, 0x03, 0x07, 0x01, 0x01
        /*0010*/ 	.byte	0x02, 0x03, 0x00, 0x00, 0x02, 0x06, 0x01, 0x00, 0x04, 0x0b, 0x08, 0x00, 0x01, 0x00, 0x00, 0x00
        /*0020*/ 	.byte	0x00, 0x00, 0x00, 0x00


//--------------------- .nv.info._Z10sma_kernelPfS_ii --------------------------
	.section	.nv.info._Z10sma_kernelPfS_ii,"",@"SHT_CUDA_INFO"
	.sectionflags	@""
	.align	4


	//----- nvinfo : EIATTR_CUDA_API_VERSION
	.align		4
        /*0000*/ 	.byte	0x04, 0x37
        /*0002*/ 	.short	(.L_9 - .L_8)
.L_8:
        /*0004*/ 	.word	0x00000082


	//----- nvinfo : EIATTR_KPARAM_INFO
	.align		4
.L_9:
        /*0008*/ 	.byte	0x04, 0x17
        /*000a*/ 	.short	(.L_11 - .L_10)
.L_10:
        /*000c*/ 	.word	0x00000000
        /*0010*/ 	.short	0x0003
        /*0012*/ 	.short	0x0014
        /*0014*/ 	.byte	0x00, 0xf0, 0x11, 0x00


	//----- nvinfo : EIATTR_KPARAM_INFO
	.align		4
.L_11:
        /*0018*/ 	.byte	0x04, 0x17
        /*001a*/ 	.short	(.L_13 - .L_12)
.L_12:
        /*001c*/ 	.word	0x00000000
        /*0020*/ 	.short	0x0002
        /*0022*/ 	.short	0x0010
        /*0024*/ 	.byte	0x00, 0xf0, 0x11, 0x00


	//----- nvinfo : EIATTR_KPARAM_INFO
	.align		4
.L_13:
        /*0028*/ 	.byte	0x04, 0x17
        /*002a*/ 	.short	(.L_15 - .L_14)
.L_14:
        /*002c*/ 	.word	0x00000000
        /*0030*/ 	.short	0x0001
        /*0032*/ 	.short	0x0008
        /*0034*/ 	.byte	0x00, 0xf5, 0x21, 0x00


	//----- nvinfo : EIATTR_KPARAM_INFO
	.align		4
.L_15:
        /*0038*/ 	.byte	0x04, 0x17
        /*003a*/ 	.short	(.L_17 - .L_16)
.L_16:
        /*003c*/ 	.word	0x00000000
        /*0040*/ 	.short	0x0000
        /*0042*/ 	.short	0x0000
        /*0044*/ 	.byte	0x00, 0xf5, 0x21, 0x00


	//----- nvinfo : EIATTR_SPARSE_MMA_MASK
	.align		4
.L_17:
        /*0048*/ 	.byte	0x03, 0x50
        /*004a*/ 	.short	0x0000


	//----- nvinfo : EIATTR_MAXREG_COUNT
	.align		4
        /*004c*/ 	.byte	0x03, 0x1b
        /*004e*/ 	.short	0x00ff


	//----- nvinfo : EIATTR_MERCURY_ISA_VERSION
	.align		4
        /*0050*/ 	.byte	0x03, 0x5f
        /*0052*/ 	.short	0x0101


	//----- nvinfo : EIATTR_VRC_CTA_INIT_COUNT
	.align		4
        /*0054*/ 	.byte	0x02, 0x4a
	.zero		1
	.zero		1


	//----- nvinfo : EIATTR_EXIT_INSTR_OFFSETS
	.align		4
        /*0058*/ 	.byte	0x04, 0x1c
        /*005a*/ 	.short	(.L_19 - .L_18)


	//   ....[0]....
.L_18:
        /*005c*/ 	.word	0x00000080


	//   ....[1]....
        /*0060*/ 	.word	0x00000890


	//----- nvinfo : EIATTR_CRS_STACK_SIZE
	.align		4
.L_19:
        /*0064*/ 	.byte	0x04, 0x1e
        /*0066*/ 	.short	(.L_21 - .L_20)
.L_20:
        /*0068*/ 	.word	0x00000000


	//----- nvinfo : EIATTR_CBANK_PARAM_SIZE
	.align		4
.L_21:
        /*006c*/ 	.byte	0x03, 0x19
        /*006e*/ 	.short	0x0018


	//----- nvinfo : EIATTR_PARAM_CBANK
	.align		4
        /*0070*/ 	.byte	0x04, 0x0a
        /*0072*/ 	.short	(.L_23 - .L_22)
	.align		4
.L_22:
        /*0074*/ 	.word	index@(.nv.constant0._Z10sma_kernelPfS_ii)
        /*0078*/ 	.short	0x0380
        /*007a*/ 	.short	0x0018


	//----- nvinfo : EIATTR_SW_WAR
	.align		4
.L_23:
        /*007c*/ 	.byte	0x04, 0x36
        /*007e*/ 	.short	(.L_25 - .L_24)
.L_24:
        /*0080*/ 	.word	0x00000008
.L_25:


//--------------------- .nv.callgraph             --------------------------
	.section	.nv.callgraph,"",@"SHT_CUDA_CALLGRAPH"
	.align	4
	.sectionentsize	8
	.align		4
        /*0000*/ 	.word	0x00000000
	.align		4
        /*0004*/ 	.word	0xffffffff
	.align		4
        /*0008*/ 	.word	0x00000000
	.align		4
        /*000c*/ 	.word	0xfffffffe
	.align		4
        /*0010*/ 	.word	0x00000000
	.align		4
        /*0014*/ 	.word	0xfffffffd
	.align		4
        /*0018*/ 	.word	0x00000000
	.align		4
        /*001c*/ 	.word	0xfffffffc


//--------------------- .text._Z10sma_kernelPfS_ii --------------------------
	.section	.text._Z10sma_kernelPfS_ii,"ax",@progbits
	.align	128
        .global         _Z10sma_kernelPfS_ii
        .type           _Z10sma_kernelPfS_ii,@function
        .size           _Z10sma_kernelPfS_ii,(.L_x_20 - _Z10sma_kernelPfS_ii)
        .other          _Z10sma_kernelPfS_ii,@"STO_CUDA_ENTRY STV_DEFAULT"
_Z10sma_kernelPfS_ii:
.text._Z10sma_kernelPfS_ii:
[----:B------:R-:W-:Y:S01]  /*0000*/  LDC R1, c[0x0][0x37c] ;  /* 0x0000df00ff017b82 */ /* 0x000fe20000000800 */
[----:B------:R-:W0:Y:S07]  /*0010*/  S2R R3, SR_TID.X ;  /* 0x0000000000037919 */ /* 0x000e2e0000002100 */
[----:B------:R-:W0:Y:S01]  /*0020*/  S2UR UR4, SR_CTAID.X ;  /* 0x00000000000479c3 */ /* 0x000e220000002500 */
[----:B------:R-:W1:Y:S07]  /*0030*/  LDCU.64 UR6, c[0x0][0x390] ;  /* 0x00007200ff0677ac */ /* 0x000e6e0008000a00 */
[----:B------:R-:W0:Y:S02]  /*0040*/  LDC R2, c[0x0][0x360] ;  /* 0x0000d800ff027b82 */ /* 0x000e240000000800 */
[----:B0-----:R-:W-:-:S05]  /*0050*/  IMAD R2, R2, UR4, R3 ;  /* 0x0000000402027c24 */ /* 0x001fca000f8e0203 */
[----:B-1----:R-:W-:-:S04]  /*0060*/  ISETP.GE.AND P0, PT, R2, UR7, PT ;  /* 0x0000000702007c0c */ /* 0x002fc8000bf06270 */
[----:B------:R-:W-:-:S13]  /*0070*/  ISETP.GE.OR P0, PT, R2, UR6, !P0 ;  /* 0x0000000602007c0c */ /* 0x000fda000c706670 */
[----:B------:R-:W-:Y:S05]  /*0080*/  @P0 EXIT ;  /* 0x000000000000094d */ /* 0x000fea0003800000 */
[----:B------:R-:W-:Y:S01]  /*0090*/  UISETP.GE.AND UP0, UPT, UR7, 0x1, UPT ;  /* 0x000000010700788c */ /* 0x000fe2000bf06270 */
[----:B------:R-:W-:Y:S01]  /*00a0*/  IMAD.MOV.U32 R3, RZ, RZ, RZ ;  /* 0x000000ffff037224 */ /* 0x000fe200078e00ff */
[----:B------:R-:W0:Y:S07]  /*00b0*/  LDCU.64 UR8, c[0x0][0x358] ;  /* 0x00006b00ff0877ac */ /* 0x000e2e0008000a00 */
[----:B------:R-:W-:Y:S05]  /*00c0*/  BRA.U !UP0, `(.L_x_0) ;  /* 0x0000000508ac7547 */ /* 0x000fea000b800000 */
[----:B------:R-:W-:Y:S01]  /*00d0*/  UISETP.GE.U32.AND UP1, UPT, UR7, 0x10, UPT ;  /* 0x000000100700788c */ /* 0x000fe2000bf26070 */
[----:B------:R-:W-:Y:S01]  /*00e0*/  HFMA2 R7, -RZ, RZ, 0, 0 ;  /* 0x00000000ff077431 */ /* 0x000fe200000001ff */
[----:B------:R-:W-:Y:S01]  /*00f0*/  ULOP3.LUT UR4, UR7, 0xf, URZ, 0xc0, !UPT ;  /* 0x0000000f07047892 */ /* 0x000fe2000f8ec0ff */
[----:B------:R-:W-:-:S03]  /*0100*/  IMAD.MOV.U32 R3, RZ, RZ, RZ ;  /* 0x000000ffff037224 */ /* 0x000fc600078e00ff */
[----:B------:R-:W-:-:S03]  /*0110*/  UISETP.NE.AND UP0, UPT, UR4, URZ, UPT ;  /* 0x000000ff0400728c */ /* 0x000fc6000bf05270 */
[----:B------:R-:W-:Y:S08]  /*0120*/  BRA.U !UP1, `(.L_x_1) ;  /* 0x0000000109b47547 */ /* 0x000ff0000b800000 */
[----:B------:R-:W1:Y:S01]  /*0130*/  LDC.64 R4, c[0x0][0x380] ;  /* 0x0000e000ff047b82 */ /* 0x000e620000000a00 */
[----:B------:R-:W-:Y:S01]  /*0140*/  ULOP3.LUT UR5, UR7, 0x7ffffff0, URZ, 0xc0, !UPT ;  /* 0x7ffffff007057892 */ /* 0x000fe2000f8ec0ff */
[----:B------:R-:W-:-:S03]  /*0150*/  IMAD.MOV.U32 R3, RZ, RZ, RZ ;  /* 0x000000ffff037224 */ /* 0x000fc600078e00ff */
[----:B------:R-:W-:Y:S02]  /*0160*/  UIADD3 UR6, UPT, UPT, -UR5, URZ, URZ ;  /* 0x000000ff05067290 */ /* 0x000fe4000fffe1ff */
[----:B------:R-:W-:Y:S01]  /*0170*/  MOV R7, UR5 ;  /* 0x0000000500077c02 */ /* 0x000fe20008000f00 */
[----:B-1----:R-:W-:-:S03]  /*0180*/  IMAD.WIDE R4, R2, 0x4, R4 ;  /* 0x0000000402047825 */ /* 0x002fc600078e0204 */
[----:B------:R-:W-:-:S04]  /*0190*/  IADD3 R4, P0, PT, R4, -0x1c, RZ ;  /* 0xffffffe404047810 */ /* 0x000fc80007f1e0ff */
[----:B------:R-:W-:-:S09]  /*01a0*/  IADD3.X R5, PT, PT, R5, -0x1, RZ, P0, !PT ;  /* 0xffffffff05057810 */ /* 0x000fd200007fe4ff */
.L_x_2:
[----:B0-----:R-:W2:Y:S04]  /*01b0*/  LDG.E R14, desc[UR8][R4.64+0x1c] ;  /* 0x00001c08040e7981 */ /* 0x001ea8000c1e1900 */
[----:B------:R-:W3:Y:S04]  /*01c0*/  LDG.E R13, desc[UR8][R4.64+0x18] ;  /* 0x00001808040d7981 */ /* 0x000ee8000c1e1900 */
[----:B------:R-:W4:Y:S04]  /*01d0*/  LDG.E R16, desc[UR8][R4.64+0x14] ;  /* 0x0000140804107981 */ /* 0x000f28000c1e1900 */
[----:B------:R-:W5:Y:S04]  /*01e0*/  LDG.E R18, desc[UR8][R4.64+0x10] ;  /* 0x0000100804127981 */ /* 0x000f68000c1e1900 */
        /* <DEDUP_REMOVED lines=11> */
[----:B------:R0:W5:Y:S01]  /*02a0*/  LDG.E R0, desc[UR8][R4.64+-0x20] ;  /* 0xffffe00804007981 */ /* 0x000162000c1e1900 */
[----:B------:R-:W-:-:S04]  /*02b0*/  UIADD3 UR6, UPT, UPT, UR6, 0x10, URZ ;  /* 0x0000001006067890 */ /* 0x000fc8000fffe0ff */
[----:B------:R-:W-:Y:S01]  /*02c0*/  UISETP.NE.AND UP1, UPT, UR6, URZ, UPT ;  /* 0x000000ff0600728c */ /* 0x000fe2000bf25270 */
[----:B0-----:R-:W-:-:S04]  /*02d0*/  IADD3 R4, P0, PT, R4, -0x40, RZ ;  /* 0xffffffc004047810 */ /* 0x001fc80007f1e0ff */
[----:B------:R-:W-:Y:S01]  /*02e0*/  IADD3.X R5, PT, PT, R5, -0x1, RZ, P0, !PT ;  /* 0xffffffff05057810 */ /* 0x000fe200007fe4ff */
[----:B--2---:R-:W-:-:S04]  /*02f0*/  FADD R14, R14, R3 ;  /* 0x000000030e0e7221 */ /* 0x004fc80000000000 */
[----:B---3--:R-:W-:-:S04]  /*0300*/  FADD R13, R14, R13 ;  /* 0x0000000d0e0d7221 */ /* 0x008fc80000000000 */
[----:B----4-:R-:W-:-:S04]  /*0310*/  FADD R13, R13, R16 ;  /* 0x000000100d0d7221 */ /* 0x010fc80000000000 */
[----:B-----5:R-:W-:-:S04]  /*0320*/  FADD R13, R13, R18 ;  /* 0x000000120d0d7221 */ /* 0x020fc80000000000 */
[----:B------:R-:W-:-:S04]  /*0330*/  FADD R13, R13, R20 ;  /* 0x000000140d0d7221 */ /* 0x000fc80000000000 */
        /* <DEDUP_REMOVED lines=10> */
[----:B------:R-:W-:Y:S01]  /*03e0*/  FADD R3, R9, R0 ;  /* 0x0000000009037221 */ /* 0x000fe20000000000 */
[----:B------:R-:W-:Y:S06]  /*03f0*/  BRA.U UP1, `(.L_x_2) ;  /* 0xfffffffd016c7547 */ /* 0x000fec000b83ffff */
.L_x_1:
[----:B------:R-:W-:Y:S05]  /*0400*/  BRA.U !UP0, `(.L_x_0) ;  /* 0x0000000108dc7547 */ /* 0x000fea000b800000 */
[----:B------:R-:W-:Y:S02]  /*0410*/  UISETP.GE.U32.AND UP0, UPT, UR4, 0x8, UPT ;  /* 0x000000080400788c */ /* 0x000fe4000bf06070 */
[----:B------:R-:W-:-:S04]  /*0420*/  ULOP3.LUT UR5, UR7, 0x7, URZ, 0xc0, !UPT ;  /* 0x0000000707057892 */ /* 0x000fc8000f8ec0ff */
[----:B------:R-:W-:-:S03]  /*0430*/  UISETP.NE.AND UP1, UPT, UR5, URZ, UPT ;  /* 0x000000ff0500728c */ /* 0x000fc6000bf25270 */
[----:B------:R-:W-:Y:S08]  /*0440*/  BRA.U !UP0, `(.L_x_3) ;  /* 0x0000000108507547 */ /* 0x000ff0000b800000 */
[----:B------:R-:W1:Y:S01]  /*0450*/  LDC.64 R4, c[0x0][0x380] ;  /* 0x0000e000ff047b82 */ /* 0x000e620000000a00 */
[----:B------:R-:W-:-:S04]  /*0460*/  IMAD.IADD R9, R2, 0x1, -R7 ;  /* 0x0000000102097824 */ /* 0x000fc800078e0a07 */
[----:B-1----:R-:W-:-:S05]  /*0470*/  IMAD.WIDE R4, R9, 0x4, R4 ;  /* 0x0000000409047825 */ /* 0x002fca00078e0204 */
[----:B0-----:R-:W2:Y:S04]  /*0480*/  LDG.E R0, desc[UR8][R4.64] ;  /* 0x0000000804007981 */ /* 0x001ea8000c1e1900 */
[----:B------:R-:W3:Y:S04]  /*0490*/  LDG.E R9, desc[UR8][R4.64+-0x4] ;  /* 0xfffffc0804097981 */ /* 0x000ee8000c1e1900 */
[----:B------:R-:W4:Y:S04]  /*04a0*/  LDG.E R11, desc[UR8][R4.64+-0x8] ;  /* 0xfffff808040b7981 */ /* 0x000f28000c1e1900 */
[----:B------:R-:W5:Y:S04]  /*04b0*/  LDG.E R13, desc[UR8][R4.64+-0xc] ;  /* 0xfffff408040d7981 */ /* 0x000f68000c1e1900 */
[----:B------:R-:W5:Y:S04]  /*04c0*/  LDG.E R15, desc[UR8][R4.64+-0x10] ;  /* 0xfffff008040f7981 */ /* 0x000f68000c1e1900 */
[----:B------:R-:W5:Y:S04]  /*04d0*/  LDG.E R17, desc[UR8][R4.64+-0x14] ;  /* 0xffffec0804117981 */ /* 0x000f68000c1e1900 */
[----:B------:R-:W5:Y:S04]  /*04e0*/  LDG.E R19, desc[UR8][R4.64+-0x18] ;  /* 0xffffe80804137981 */ /* 0x000f68000c1e1900 */
[----:B------:R-:W5:Y:S01]  /*04f0*/  LDG.E R21, desc[UR8][R4.64+-0x1c] ;  /* 0xffffe40804157981 */ /* 0x000f62000c1e1900 */
[----:B------:R-:W-:Y:S01]  /*0500*/  IADD3 R7, PT, PT, R7, 0x8, RZ ;  /* 0x0000000807077810 */ /* 0x000fe20007ffe0ff */
[----:B--2---:R-:W-:-:S04]  /*0510*/  FADD R0, R3, R0 ;  /* 0x0000000003007221 */ /* 0x004fc80000000000 */
[----:B---3--:R-:W-:-:S04]  /*0520*/  FADD R0, R0, R9 ;  /* 0x0000000900007221 */ /* 0x008fc80000000000 */
[----:B----4-:R-:W-:-:S04]  /*0530*/  FADD R0, R0, R11 ;  /* 0x0000000b00007221 */ /* 0x010fc80000000000 */
[----:B-----5:R-:W-:-:S04]  /*0540*/  FADD R0, R0, R13 ;  /* 0x0000000d00007221 */ /* 0x020fc80000000000 */
[----:B------:R-:W-:-:S04]  /*0550*/  FADD R0, R0, R15 ;  /* 0x0000000f00007221 */ /* 0x000fc80000000000 */
[----:B------:R-:W-:-:S04]  /*0560*/  FADD R0, R0, R17 ;  /* 0x0000001100007221 */ /* 0x000fc80000000000 */
[----:B------:R-:W-:-:S04]  /*0570*/  FADD R0, R0, R19 ;  /* 0x0000001300007221 */ /* 0x000fc80000000000 */
[----:B------:R-:W-:-:S07]  /*0580*/  FADD R3, R0, R21 ;  /* 0x0000001500037221 */ /* 0x000fce0000000000 */
.L_x_3:
        /* <DEDUP_REMOVED lines=11> */
[----:B------:R-:W5:Y:S01]  /*0640*/  LDG.E R13, desc[UR8][R4.64+-0xc] ;  /* 0xfffff408040d7981 */ /* 0x000f62000c1e1900 */
[----:B------:R-:W-:Y:S01]  /*0650*/  IADD3 R7, PT, PT, R7, 0x4, RZ ;  /* 0x0000000407077810 */ /* 0x000fe20007ffe0ff */
[----:B--2---:R-:W-:-:S04]  /*0660*/  FADD R0, R3, R0 ;  /* 0x0000000003007221 */ /* 0x004fc80000000000 */
[----:B---3--:R-:W-:-:S04]  /*0670*/  FADD R0, R0, R9 ;  /* 0x0000000900007221 */ /* 0x008fc80000000000 */
[----:B----4-:R-:W-:-:S04]  /*0680*/  FADD R0, R0, R11 ;  /* 0x0000000b00007221 */ /* 0x010fc80000000000 */
[----:B-----5:R-:W-:-:S07]  /*0690*/  FADD R3, R0, R13 ;  /* 0x0000000d00037221 */ /* 0x020fce0000000000 */
.L_x_4:
[----:B------:R-:W-:Y:S05]  /*06a0*/  BRA.U !UP1, `(.L_x_0) ;  /* 0x0000000109347547 */ /* 0x000fea000b800000 */
[----:B------:R-:W1:Y:S01]  /*06b0*/  LDCU.64 UR10, c[0x0][0x380] ;  /* 0x00007000ff0a77ac */ /* 0x000e620008000a00 */
[----:B------:R-:W-:Y:S01]  /*06c0*/  IMAD.WIDE.U32 R4, R7, 0x4, RZ ;  /* 0x0000000407047825 */ /* 0x000fe200078e00ff */
[----:B------:R-:W-:-:S03]  /*06d0*/  UIADD3 UR4, UPT, UPT, -UR4, URZ, URZ ;  /* 0x000000ff04047290 */ /* 0x000fc6000fffe1ff */
[----:B------:R-:W-:-:S03]  /*06e0*/  IMAD.WIDE R4, R2, 0x4, -R4 ;  /* 0x0000000402047825 */ /* 0x000fc600078e0a04 */
[----:B-1----:R-:W-:-:S04]  /*06f0*/  IADD3 R4, P0, PT, R4, UR10, RZ ;  /* 0x0000000a04047c10 */ /* 0x002fc8000ff1e0ff */
[----:B------:R-:W-:-:S09]  /*0700*/  IADD3.X R5, PT, PT, R5, UR11, RZ, P0, !PT ;  /* 0x0000000b05057c10 */ /* 0x000fd200087fe4ff */
.L_x_5:
[----:B0-----:R0:W2:Y:S01]  /*0710*/  LDG.E R0, desc[UR8][R4.64] ;  /* 0x0000000804007981 */ /* 0x0010a2000c1e1900 */
[----:B------:R-:W-:-:S04]  /*0720*/  UIADD3 UR4, UPT, UPT, UR4, 0x1, URZ ;  /* 0x0000000104047890 */ /* 0x000fc8000fffe0ff */
[----:B------:R-:W-:Y:S01]  /*0730*/  UISETP.NE.AND UP0, UPT, UR4, URZ, UPT ;  /* 0x000000ff0400728c */ /* 0x000fe2000bf05270 */
[----:B0-----:R-:W-:-:S04]  /*0740*/  IADD3 R4, P0, PT, R4, -0x4, RZ ;  /* 0xfffffffc04047810 */ /* 0x001fc80007f1e0ff */
[----:B------:R-:W-:Y:S01]  /*0750*/  IADD3.X R5, PT, PT, R5, -0x1, RZ, P0, !PT ;  /* 0xffffffff05057810 */ /* 0x000fe200007fe4ff */
[----:B--2---:R-:W-:-:S03]  /*0760*/  FADD R3, R0, R3 ;  /* 0x0000000300037221 */ /* 0x004fc60000000000 */
[----:B------:R-:W-:Y:S05]  /*0770*/  BRA.U UP0, `(.L_x_5) ;  /* 0xfffffffd00e47547 */ /* 0x000fea000b83ffff */
.L_x_0:
[----:B------:R-:W-:Y:S01]  /*0780*/  I2FP.F32.S32 R6, UR7 ;  /* 0x0000000700067c45 */ /* 0x000fe20008201400 */
[----:B------:R-:W-:Y:S03]  /*0790*/  BSSY.RECONVERGENT B0, `(.L_x_6) ;  /* 0x000000c000007945 */ /* 0x000fe60003800200 */
[----:B------:R-:W1:Y:S08]  /*07a0*/  MUFU.RCP R5, R6 ;  /* 0x0000000600057308 */ /* 0x000e700000001000 */
[----:B------:R-:W2:Y:S01]  /*07b0*/  FCHK P0, R3, R6 ;  /* 0x0000000603007302 */ /* 0x000ea20000000000 */
[----:B-1----:R-:W-:-:S04]  /*07c0*/  FFMA R0, -R6, R5, 1 ;  /* 0x3f80000006007423 */ /* 0x002fc80000000105 */
[----:B------:R-:W-:-:S04]  /*07d0*/  FFMA R0, R5, R0, R5 ;  /* 0x0000000005007223 */ /* 0x000fc80000000005 */
[----:B------:R-:W-:-:S04]  /*07e0*/  FFMA R5, R0, R3, RZ ;  /* 0x0000000300057223 */ /* 0x000fc800000000ff */
[----:B------:R-:W-:-:S04]  /*07f0*/  FFMA R4, -R6, R5, R3 ;  /* 0x0000000506047223 */ /* 0x000fc80000000103 */
[----:B------:R-:W-:Y:S01]  /*0800*/  FFMA R7, R0, R4, R5 ;  /* 0x0000000400077223 */ /* 0x000fe20000000005 */
[----:B--2---:R-:W-:Y:S06]  /*0810*/  @!P0 BRA `(.L_x_7) ;  /* 0x00000000000c8947 */ /* 0x004fec0003800000 */
[----:B------:R-:W-:-:S07]  /*0820*/  MOV R4, 0x840 ;  /* 0x0000084000047802 */ /* 0x000fce0000000f00 */
[----:B0-----:R-:W-:Y:S05]  /*0830*/  CALL.REL.NOINC `($__internal_0_$__cuda_sm3x_div_rn_noftz_f32_slowpath) ;  /* 0x0000000000187944 */ /* 0x001fea0003c00000 */
[----:B------:R-:W-:-:S07]  /*0840*/  IMAD.MOV.U32 R7, RZ, RZ, R0 ;  /* 0x000000ffff077224 */ /* 0x000fce00078e0000 */
.L_x_7:
[----:B0-----:R-:W-:Y:S05]  /*0850*/  BSYNC.RECONVERGENT B0 ;  /* 0x0000000000007941 */ /* 0x001fea0003800200 */
.L_x_6:
[----:B------:R-:W0:Y:S02]  /*0860*/  LDC.64 R4, c[0x0][0x388] ;  /* 0x0000e200ff047b82 */ /* 0x000e240000000a00 */
[----:B0-----:R-:W-:-:S05]  /*0870*/  IMAD.WIDE R2, R2, 0x4, R4 ;  /* 0x0000000402027825 */ /* 0x001fca00078e0204 */
[----:B------:R-:W-:Y:S01]  /*0880*/  STG.E desc[UR8][R2.64], R7 ;  /* 0x0000000702007986 */ /* 0x000fe2000c101908 */
[----:B------:R-:W-:Y:S05]  /*0890*/  EXIT ;  /* 0x000000000000794d */ /* 0x000fea0003800000 */
        .weak           $__internal_0_$__cuda_sm3x_div_rn_noftz_f32_slowpath
        .type           $__internal_0_$__cuda_sm3x_div_rn_noftz_f32_slowpath,@function
        .size           $__internal_0_$__cuda_sm3x_div_rn_noftz_f32_slowpath,(.L_x_20 - $__internal_0_$__cuda_sm3x_div_rn_noftz_f32_slowpath)
$__internal_0_$__cuda_sm3x_div_rn_noftz_f32_slowpath:
[----:B------:R-:W-:Y:S01]  /*08a0*/  SHF.R.U32.HI R5, RZ, 0x17, R6 ;  /* 0x00000017ff057819 */ /* 0x000fe20000011606 */
[----:B------:R-:W-:Y:S01]  /*08b0*/  BSSY.RECONVERGENT B1, `(.L_x_8) ;  /* 0x0000063000017945 */ /* 0x000fe20003800200 */
[----:B------:R-:W-:Y:S02]  /*08c0*/  SHF.R.U32.HI R0, RZ, 0x17, R3 ;  /* 0x00000017ff007819 */ /* 0x000fe40000011603 */
[----:B------:R-:W-:Y:S02]  /*08d0*/  LOP3.LUT R5, R5, 0xff, RZ, 0xc0, !PT ;  /* 0x000000ff05057812 */ /* 0x000fe400078ec0ff */
[----:B------:R-:W-:Y:S02]  /*08e0*/  LOP3.LUT R10, R0, 0xff, RZ, 0xc0, !PT ;  /* 0x000000ff000a7812 */ /* 0x000fe400078ec0ff */
[----:B------:R-:W-:-:S03]  /*08f0*/  IADD3 R8, PT, PT, R5, -0x1, RZ ;  /* 0xffffffff05087810 */ /* 0x000fc60007ffe0ff */
[----:B------:R-:W-:Y:S01]  /*0900*/  VIADD R9, R10, 0xffffffff ;  /* 0xffffffff0a097836 */ /* 0x000fe20000000000 */
[----:B------:R-:W-:-:S04]  /*0910*/  ISETP.GT.U32.AND P0, PT, R8, 0xfd, PT ;  /* 0x000000fd0800780c */ /* 0x000fc80003f04070 */
[----:B------:R-:W-:-:S13]  /*0920*/  ISETP.GT.U32.OR P0, PT, R9, 0xfd, P0 ;  /* 0x000000fd0900780c */ /* 0x000fda0000704470 */
[----:B------:R-:W-:Y:S01]  /*0930*/  @!P0 MOV R7, RZ ;  /* 0x000000ff00078202 */ /* 0x000fe20000000f00 */
[----:B------:R-:W-:Y:S06]  /*0940*/  @!P0 BRA `(.L_x_9) ;  /* 0x0000000000608947 */ /* 0x000fec0003800000 */
[----:B------:R-:W-:Y:S01]  /*0950*/  FSETP.GTU.FTZ.AND P0, PT, |R3|, +INF , PT ;  /* 0x7f8000000300780b */ /* 0x000fe20003f1c200 */
[----:B------:R-:W-:Y:S01]  /*0960*/  IMAD.MOV.U32 R0, RZ, RZ, R6 ;  /* 0x000000ffff007224 */ /* 0x000fe200078e0006 */
[----:B------:R-:W-:-:S04]  /*0970*/  FSETP.GTU.FTZ.AND P1, PT, |R6|, +INF , PT ;  /* 0x7f8000000600780b */ /* 0x000fc80003f3c200 */
[----:B------:R-:W-:-:S13]  /*0980*/  PLOP3.LUT P0, PT, P0, P1, PT, 0xf8, 0x8f ;  /* 0x00000000008f781c */ /* 0x000fda0000703f70 */
[----:B------:R-:W-:Y:S05]  /*0990*/  @P0 BRA `(.L_x_10) ;  /* 0x00000004004c0947 */ /* 0x000fea0003800000 */
[----:B------:R-:W-:-:S13]  /*09a0*/  LOP3.LUT P0, RZ, R6, 0x7fffffff, R3, 0xc8, !PT ;  /* 0x7fffffff06ff7812 */ /* 0x000fda000780c803 */
[----:B------:R-:W-:Y:S05]  /*09b0*/  @!P0 BRA `(.L_x_11) ;  /* 0x00000004003c8947 */ /* 0x000fea0003800000 */
[C---:B------:R-:W-:Y:S02]  /*09c0*/  FSETP.NEU.FTZ.AND P2, PT, |R3|.reuse, +INF , PT ;  /* 0x7f8000000300780b */ /* 0x040fe40003f5d200 */
[----:B------:R-:W-:Y:S02]  /*09d0*/  FSETP.NEU.FTZ.AND P1, PT, |R0|, +INF , PT ;  /* 0x7f8000000000780b */ /* 0x000fe40003f3d200 */
[----:B------:R-:W-:-:S11]  /*09e0*/  FSETP.NEU.FTZ.AND P0, PT, |R3|, +INF , PT ;  /* 0x7f8000000300780b */ /* 0x000fd60003f1d200 */
[----:B------:R-:W-:Y:S05]  /*09f0*/  @!P1 BRA !P2, `(.L_x_11) ;  /* 0x00000004002c9947 */ /* 0x000fea0005000000 */
[----:B------:R-:W-:-:S04]  /*0a00*/  LOP3.LUT P2, RZ, R3, 0x7fffffff, RZ, 0xc0, !PT ;  /* 0x7fffffff03ff7812 */ /* 0x000fc8000784c0ff */
[----:B------:R-:W-:-:S13]  /*0a10*/  PLOP3.LUT P1, PT, P1, P2, PT, 0x2f, 0xf2 ;  /* 0x0000000000f2781c */ /* 0x000fda0000f24577 */
[----:B------:R-:W-:Y:S05]  /*0a20*/  @P1 BRA `(.L_x_12) ;  /* 0x0000000400181947 */ /* 0x000fea0003800000 */
[----:B------:R-:W-:-:S04]  /*0a30*/  LOP3.LUT P1, RZ, R6, 0x7fffffff, RZ, 0xc0, !PT ;  /* 0x7fffffff06ff7812 */ /* 0x000fc8000782c0ff */
[----:B------:R-:W-:-:S13]  /*0a40*/  PLOP3.LUT P0, PT, P0, P1, PT, 0x2f, 0xf2 ;  /* 0x0000000000f2781c */ /* 0x000fda0000702577 */
[----:B------:R-:W-:Y:S05]  /*0a50*/  @P0 BRA `(.L_x_13) ;  /* 0x0000000400000947 */ /* 0x000fea0003800000 */
[----:B------:R-:W-:Y:S02]  /*0a60*/  ISETP.GE.AND P0, PT, R9, RZ, PT ;  /* 0x000000ff0900720c */ /* 0x000fe40003f06270 */
[----:B------:R-:W-:-:S11]  /*0a70*/  ISETP.GE.AND P1, PT, R8, RZ, PT ;  /* 0x000000ff0800720c */ /* 0x000fd60003f26270 */
[----:B------:R-:W-:Y:S01]  /*0a80*/  @P0 MOV R7, RZ ;  /* 0x000000ff00070202 */ /* 0x000fe20000000f00 */
[----:B------:R-:W-:Y:S02]  /*0a90*/  @!P0 IMAD.MOV.U32 R7, RZ, RZ, -0x40 ;  /* 0xffffffc0ff078424 */ /* 0x000fe400078e00ff */
[----:B------:R-:W-:Y:S01]  /*0aa0*/  @!P0 FFMA R3, R3, 1.84467440737095516160e+19, RZ ;  /* 0x5f80000003038823 */ /* 0x000fe200000000ff */
[----:B------:R-:W-:Y:S02]  /*0ab0*/  @!P1 FFMA R6, R0, 1.84467440737095516160e+19, RZ ;  /* 0x5f80000000069823 */ /* 0x000fe400000000ff */
[----:B------:R-:W-:-:S07]  /*0ac0*/  @!P1 IADD3 R7, PT, PT, R7, 0x40, RZ ;  /* 0x0000004007079810 */ /* 0x000fce0007ffe0ff */
.L_x_9:
[----:B------:R-:W-:Y:S01]  /*0ad0*/  LEA R9, R5, 0xc0800000, 0x17 ;  /* 0xc080000005097811 */ /* 0x000fe200078eb8ff */
[----:B------:R-:W-:Y:S04]  /*0ae0*/  BSSY.RECONVERGENT B2, `(.L_x_14) ;  /* 0x0000036000027945 */ /* 0x000fe80003800200 */
[----:B------:R-:W-:Y:S01]  /*0af0*/  IMAD.IADD R9, R6, 0x1, -R9 ;  /* 0x0000000106097824 */ /* 0x000fe200078e0a09 */
[----:B------:R-:W-:-:S03]  /*0b00*/  IADD3 R6, PT, PT, R10, -0x7f, RZ ;  /* 0xffffff810a067810 */ /* 0x000fc60007ffe0ff */
[----:B------:R-:W0:Y:S01]  /*0b10*/  MUFU.RCP R8, R9 ;  /* 0x0000000900087308 */ /* 0x000e220000001000 */
[----:B------:R-:W-:Y:S01]  /*0b20*/  FADD.FTZ R11, -R9, -RZ ;  /* 0x800000ff090b7221 */ /* 0x000fe20000010100 */
[C---:B------:R-:W-:Y:S01]  /*0b30*/  IMAD R0, R6.reuse, -0x800000, R3 ;  /* 0xff80000006007824 */ /* 0x040fe200078e0203 */
[----:B------:R-:W-:-:S05]  /*0b40*/  IADD3 R6, PT, PT, R6, 0x7f, -R5 ;  /* 0x0000007f06067810 */ /* 0x000fca0007ffe805 */
[----:B------:R-:W-:Y:S02]  /*0b50*/  IMAD.IADD R6, R6, 0x1, R7 ;  /* 0x0000000106067824 */ /* 0x000fe400078e0207 */
[----:B0-----:R-:W-:-:S04]  /*0b60*/  FFMA R13, R8, R11, 1 ;  /* 0x3f800000080d7423 */ /* 0x001fc8000000000b */
[----:B------:R-:W-:-:S04]  /*0b70*/  FFMA R10, R8, R13, R8 ;  /* 0x0000000d080a7223 */ /* 0x000fc80000000008 */
[----:B------:R-:W-:-:S04]  /*0b80*/  FFMA R3, R0, R10, RZ ;  /* 0x0000000a00037223 */ /* 0x000fc800000000ff */
[----:B------:R-:W-:-:S04]  /*0b90*/  FFMA R8, R11, R3, R0 ;  /* 0x000000030b087223 */ /* 0x000fc80000000000 */
[----:B------:R-:W-:-:S04]  /*0ba0*/  FFMA R13, R10, R8, R3 ;  /* 0x000000080a0d7223 */ /* 0x000fc80000000003 */
[----:B------:R-:W-:-:S04]  /*0bb0*/  FFMA R8, R11, R13, R0 ;  /* 0x0000000d0b087223 */ /* 0x000fc80000000000 */
[----:B------:R-:W-:-:S05]  /*0bc0*/  FFMA R0, R10, R8, R13 ;  /* 0x000000080a007223 */ /* 0x000fca000000000d */
[----:B------:R-:W-:-:S04]  /*0bd0*/  SHF.R.U32.HI R3, RZ, 0x17, R0 ;  /* 0x00000017ff037819 */ /* 0x000fc80000011600 */
[----:B------:R-:W-:-:S04]  /*0be0*/  LOP3.LUT R3, R3, 0xff, RZ, 0xc0, !PT ;  /* 0x000000ff03037812 */ /* 0x000fc800078ec0ff */
[----:B------:R-:W-:-:S05]  /*0bf0*/  IADD3 R7, PT, PT, R3, R6, RZ ;  /* 0x0000000603077210 */ /* 0x000fca0007ffe0ff */
[----:B------:R-:W-:-:S05]  /*0c00*/  VIADD R3, R7, 0xffffffff ;  /* 0xffffffff07037836 */ /* 0x000fca0000000000 */
[----:B------:R-:W-:-:S13]  /*0c10*/  ISETP.GE.U32.AND P0, PT, R3, 0xfe, PT ;  /* 0x000000fe0300780c */ /* 0x000fda0003f06070 */
[----:B------:R-:W-:Y:S05]  /*0c20*/  @!P0 BRA `(.L_x_15) ;  /* 0x0000000000808947 */ /* 0x000fea0003800000 */
[----:B------:R-:W-:-:S13]  /*0c30*/  ISETP.GT.AND P0, PT, R7, 0xfe, PT ;  /* 0x000000fe0700780c */ /* 0x000fda0003f04270 */
[----:B------:R-:W-:Y:S05]  /*0c40*/  @P0 BRA `(.L_x_16) ;  /* 0x00000000006c0947 */ /* 0x000fea0003800000 */
[----:B------:R-:W-:-:S13]  /*0c50*/  ISETP.GE.AND P0, PT, R7, 0x1, PT ;  /* 0x000000010700780c */ /* 0x000fda0003f06270 */
[----:B------:R-:W-:Y:S05]  /*0c60*/  @P0 BRA `(.L_x_17) ;  /* 0x0000000000740947 */ /* 0x000fea0003800000 */
[----:B------:R-:W-:Y:S02]  /*0c70*/  ISETP.GE.AND P0, PT, R7, -0x18, PT ;  /* 0xffffffe80700780c */ /* 0x000fe40003f06270 */
[----:B------:R-:W-:-:S11]  /*0c80*/  LOP3.LUT R0, R0, 0x80000000, RZ, 0xc0, !PT ;  /* 0x8000000000007812 */ /* 0x000fd600078ec0ff */
[----:B------:R-:W-:Y:S05]  /*0c90*/  @!P0 BRA `(.L_x_17) ;  /* 0x0000000000688947 */ /* 0x000fea0003800000 */
[CCC-:B------:R-:W-:Y:S01]  /*0ca0*/  FFMA.RZ R3, R10.reuse, R8.reuse, R13.reuse ;  /* 0x000000080a037223 */ /* 0x1c0fe2000000c00d */
[CCC-:B------:R-:W-:Y:S01]  /*0cb0*/  FFMA.RM R6, R10.reuse, R8.reuse, R13.reuse ;  /* 0x000000080a067223 */ /* 0x1c0fe2000000400d */
[C---:B------:R-:W-:Y:S02]  /*0cc0*/  ISETP.NE.AND P2, PT, R7.reuse, RZ, PT ;  /* 0x000000ff0700720c */ /* 0x040fe40003f45270 */
[----:B------:R-:W-:Y:S02]  /*0cd0*/  ISETP.NE.AND P1, PT, R7, RZ, PT ;  /* 0x000000ff0700720c */ /* 0x000fe40003f25270 */
[----:B------:R-:W-:Y:S01]  /*0ce0*/  LOP3.LUT R5, R3, 0x7fffff, RZ, 0xc0, !PT ;  /* 0x007fffff03057812 */ /* 0x000fe200078ec0ff */
[----:B------:R-:W-:Y:S01]  /*0cf0*/  FFMA.RP R3, R10, R8, R13 ;  /* 0x000000080a037223 */ /* 0x000fe2000000800d */
[----:B------:R-:W-:Y:S01]  /*0d00*/  IADD3 R8, PT, PT, R7, 0x20, RZ ;  /* 0x0000002007087810 */ /* 0x000fe20007ffe0ff */
[----:B------:R-:W-:Y:S01]  /*0d10*/  IMAD.MOV R7, RZ, RZ, -R7 ;  /* 0x000000ffff077224 */ /* 0x000fe200078e0a07 */
[----:B------:R-:W-:-:S02]  /*0d20*/  LOP3.LUT R5, R5, 0x800000, RZ, 0xfc, !PT ;  /* 0x0080000005057812 */ /* 0x000fc400078efcff */
[----:B------:R-:W-:Y:S02]  /*0d30*/  FSETP.NEU.FTZ.AND P0, PT, R3, R6, PT ;  /* 0x000000060300720b */ /* 0x000fe40003f1d000 */
[----:B------:R-:W-:Y:S02]  /*0d40*/  SHF.L.U32 R8, R5, R8, RZ ;  /* 0x0000000805087219 */ /* 0x000fe400000006ff */
[----:B------:R-:W-:Y:S02]  /*0d50*/  SEL R6, R7, RZ, P2 ;  /* 0x000000ff07067207 */ /* 0x000fe40001000000 */
[----:B------:R-:W-:Y:S02]  /*0d60*/  ISETP.NE.AND P1, PT, R8, RZ, P1 ;  /* 0x000000ff0800720c */ /* 0x000fe40000f25270 */
[----:B------:R-:W-:Y:S02]  /*0d70*/  SHF.R.U32.HI R6, RZ, R6, R5 ;  /* 0x00000006ff067219 */ /* 0x000fe40000011605 */
[----:B------:R-:W-:-:S02]  /*0d80*/  PLOP3.LUT P0, PT, P0, P1, PT, 0xf8, 0x8f ;  /* 0x00000000008f781c */ /* 0x000fc40000703f70 */
[----:B------:R-:W-:Y:S02]  /*0d90*/  SHF.R.U32.HI R8, RZ, 0x1, R6 ;  /* 0x00000001ff087819 */ /* 0x000fe40000011606 */
[----:B------:R-:W-:-:S04]  /*0da0*/  SEL R3, RZ, 0x1, !P0 ;  /* 0x00000001ff037807 */ /* 0x000fc80004000000 */
[----:B------:R-:W-:-:S04]  /*0db0*/  LOP3.LUT R3, R3, 0x1, R8, 0xf8, !PT ;  /* 0x0000000103037812 */ /* 0x000fc800078ef808 */
[----:B------:R-:W-:-:S04]  /*0dc0*/  LOP3.LUT R3, R3, R6, RZ, 0xc0, !PT ;  /* 0x0000000603037212 */ /* 0x000fc800078ec0ff */
[----:B------:R-:W-:-:S04]  /*0dd0*/  IADD3 R3, PT, PT, R8, R3, RZ ;  /* 0x0000000308037210 */ /* 0x000fc80007ffe0ff */
[----:B------:R-:W-:Y:S01]  /*0de0*/  LOP3.LUT R0, R3, R0, RZ, 0xfc, !PT ;  /* 0x0000000003007212 */ /* 0x000fe200078efcff */
[----:B------:R-:W-:Y:S06]  /*0df0*/  BRA `(.L_x_17) ;  /* 0x0000000000107947 */ /* 0x000fec0003800000 */
.L_x_16:
[----:B------:R-:W-:-:S04]  /*0e00*/  LOP3.LUT R0, R0, 0x80000000, RZ, 0xc0, !PT ;  /* 0x8000000000007812 */ /* 0x000fc800078ec0ff */
[----:B------:R-:W-:Y:S01]  /*0e10*/  LOP3.LUT R0, R0, 0x7f800000, RZ, 0xfc, !PT ;  /* 0x7f80000000007812 */ /* 0x000fe200078efcff */
[----:B------:R-:W-:Y:S06]  /*0e20*/  BRA `(.L_x_17) ;  /* 0x0000000000047947 */ /* 0x000fec0003800000 */
.L_x_15:
[----:B------:R-:W-:-:S07]  /*0e30*/  IMAD R0, R6, 0x800000, R0 ;  /* 0x0080000006007824 */ /* 0x000fce00078e0200 */
.L_x_17:
[----:B------:R-:W-:Y:S05]  /*0e40*/  BSYNC.RECONVERGENT B2 ;  /* 0x0000000000027941 */ /* 0x000fea0003800200 */
.L_x_14:
[----:B------:R-:W-:Y:S05]  /*0e50*/  BRA `(.L_x_18) ;  /* 0x0000000000207947 */ /* 0x000fea0003800000 */
.L_x_13:
[----:B------:R-:W-:-:S04]  /*0e60*/  LOP3.LUT R0, R6, 0x80000000, R3, 0x48, !PT ;  /* 0x8000000006007812 */ /* 0x000fc800078e4803 */
[----:B------:R-:W-:Y:S01]  /*0e70*/  LOP3.LUT R0, R0, 0x7f800000, RZ, 0xfc, !PT ;  /* 0x7f80000000007812 */ /* 0x000fe200078efcff */
[----:B------:R-:W-:Y:S06]  /*0e80*/  BRA `(.L_x_18) ;  /* 0x0000000000147947 */ /* 0x000fec0003800000 */
.L_x_12:
[----:B------:R-:W-:Y:S01]  /*0e90*/  LOP3.LUT R0, R6, 0x80000000, R3, 0x48, !PT ;  /* 0x8000000006007812 */ /* 0x000fe200078e4803 */
[----:B------:R-:W-:Y:S06]  /*0ea0*/  BRA `(.L_x_18) ;  /* 0x00000000000c7947 */ /* 0x000fec0003800000 */
.L_x_11:
[----:B------:R-:W0:Y:S01]  /*0eb0*/  MUFU.RSQ R0, -QNAN ;  /* 0xffc0000000007908 */ /* 0x000e220000001400 */
[----:B------:R-:W-:Y:S05]  /*0ec0*/  BRA `(.L_x_18) ;  /* 0x0000000000047947 */ /* 0x000fea0003800000 */
.L_x_10:
[----:B------:R-:W-:-:S07]  /*0ed0*/  FADD.FTZ R0, R3, R0 ;  /* 0x0000000003007221 */ /* 0x000fce0000010000 */
.L_x_18:
[----:B------:R-:W-:Y:S05]  /*0ee0*/  BSYNC.RECONVERGENT B1 ;  /* 0x0000000000017941 */ /* 0x000fea0003800200 */
.L_x_8:
[----:B------:R-:W-:-:S04]  /*0ef0*/  HFMA2 R5, -RZ, RZ, 0, 0 ;  /* 0x00000000ff057431 */ /* 0x000fc800000001ff */
[----:B0-----:R-:W-:Y:S05]  /*0f00*/  RET.REL.NODEC R4 `(_Z10sma_kernelPfS_ii) ;  /* 0xfffffff0043c7950 */ /* 0x001fea0003c3ffff */
.L_x_19:
[----:B------:R-:W-:-:S00]  /*0f10*/  BRA `(.L_x_19) ;  /* 0xfffffffc00fc7947 */ /* 0x000fc0000383ffff */
[----:B------:R-:W-:-:S00]  /*0f20*/  NOP ;  /* 0x0000000000007918 */ /* 0x000fc00000000000 */
        /* <DEDUP_REMOVED lines=13> */
.L_x_20:


//--------------------- .nv.shared.reserved.0     --------------------------
	.section	.nv.shared.reserved.0,"aw",@nobits
	.weak		__nv_reservedSMEM_offset_0_alias
	.size		__nv_reservedSMEM_offset_0_alias, 0, 64
	.other		__nv_reservedSMEM_offset_0_alias,@"STO_CUDA_RESERVED_SHARED STV_DEFAULT"
__nv_reservedSMEM_offset_0_alias:
	.zero		0
	.zero		64


//--------------------- .nv.constant0._Z10sma_kernelPfS_ii --------------------------
	.section	.nv.constant0._Z10sma_kernelPfS_ii,"a",@progbits
	.sectionflags	@""
	.align	4
.nv.constant0._Z10sma_kernelPfS_ii:
	.zero		920


//--------------------- SYMBOLS --------------------------

	.type		.nv.reservedSmem.offset0,@object
	.size		.nv.reservedSmem.offset0,0x4
